	.headerflags	@"EF_CUDA_TEXMODE_UNIFIED EF_CUDA_64BIT_ADDRESS EF_CUDA_ACCELERATORS EF_CUDA_SM90 EF_CUDA_VIRTUAL_SM(EF_CUDA_SM90)"
	.elftype	@"ET_EXEC"


//--------------------- .nv.info                  --------------------------
	.section	.nv.info,"",@"SHT_CUDA_INFO"
	.align	4


	//----- nvinfo : EIATTR_REGCOUNT
	.align		4
        /*0000*/ 	.byte	0x04, 0x2f
        /*0002*/ 	.short	(.L_1 - .L_0)
	.align		4
.L_0:
        /*0004*/ 	.word	index@(triton_poi_fused_add_convolution_mul_6)
        /*0008*/ 	.word	0x00000010


	//----- nvinfo : EIATTR_MIN_STACK_SIZE
	.align		4
.L_1:
        /*000c*/ 	.byte	0x04, 0x12
        /*000e*/ 	.short	(.L_3 - .L_2)
	.align		4
.L_2:
        /*0010*/ 	.word	index@(triton_poi_fused_add_convolution_mul_6)
        /*0014*/ 	.word	0x00000000


	//----- nvinfo : EIATTR_FRAME_SIZE
	.align		4
.L_3:
        /*0018*/ 	.byte	0x04, 0x11
        /*001a*/ 	.short	(.L_5 - .L_4)
	.align		4
.L_4:
        /*001c*/ 	.word	index@(triton_poi_fused_add_convolution_mul_6)
        /*0020*/ 	.word	0x00000000


	//----- nvinfo : EIATTR_MIN_STACK_SIZE
	.align		4
.L_5:
        /*0024*/ 	.byte	0x04, 0x12
        /*0026*/ 	.short	(.L_7 - .L_6)
	.align		4
.L_6:
        /*0028*/ 	.word	index@(triton_poi_fused_add_convolution_mul_6)
        /*002c*/ 	.word	0x00000000
.L_7:


//--------------------- .nv.info.triton_poi_fused_add_convolution_mul_6 --------------------------
	.section	.nv.info.triton_poi_fused_add_convolution_mul_6,"",@"SHT_CUDA_INFO"
	.sectionflags	@""
	.align	4


	//----- nvinfo : EIATTR_CUDA_API_VERSION
	.align		4
        /*0000*/ 	.byte	0x04, 0x37
        /*0002*/ 	.short	(.L_9 - .L_8)
.L_8:
        /*0004*/ 	.word	0x0000007c


	//----- nvinfo : EIATTR_KPARAM_INFO
	.align		4
.L_9:
        /*0008*/ 	.byte	0x04, 0x17
        /*000a*/ 	.short	(.L_11 - .L_10)
.L_10:
        /*000c*/ 	.word	0x00000000
        /*0010*/ 	.short	0x0003
        /*0012*/ 	.short	0x0018
        /*0014*/ 	.byte	0x00, 0xf0, 0x11, 0x00


	//----- nvinfo : EIATTR_KPARAM_INFO
	.align		4
.L_11:
        /*0018*/ 	.byte	0x04, 0x17
        /*001a*/ 	.short	(.L_13 - .L_12)
.L_12:
        /*001c*/ 	.word	0x00000000
        /*0020*/ 	.short	0x0002
        /*0022*/ 	.short	0x0010
        /*0024*/ 	.byte	0x00, 0xf4, 0x21, 0x00


	//----- nvinfo : EIATTR_KPARAM_INFO
	.align		4
.L_13:
        /*0028*/ 	.byte	0x04, 0x17
        /*002a*/ 	.short	(.L_15 - .L_14)
.L_14:
        /*002c*/ 	.word	0x00000000
        /*0030*/ 	.short	0x0001
        /*0032*/ 	.short	0x0008
        /*0034*/ 	.byte	0x00, 0xf4, 0x21, 0x00


	//----- nvinfo : EIATTR_KPARAM_INFO
	.align		4
.L_15:
        /*0038*/ 	.byte	0x04, 0x17
        /*003a*/ 	.short	(.L_17 - .L_16)
.L_16:
        /*003c*/ 	.word	0x00000000
        /*0040*/ 	.short	0x0000
        /*0042*/ 	.short	0x0000
        /*0044*/ 	.byte	0x00, 0xf4, 0x21, 0x00


	//----- nvinfo : EIATTR_SPARSE_MMA_MASK
	.align		4
.L_17:
        /*0048*/ 	.byte	0x03, 0x50
        /*004a*/ 	.short	0x0000


	//----- nvinfo : EIATTR_MAXREG_COUNT
	.align		4
        /*004c*/ 	.byte	0x03, 0x1b
        /*004e*/ 	.short	0x00ff


	//----- nvinfo : EIATTR_EXIT_INSTR_OFFSETS
	.align		4
        /*0050*/ 	.byte	0x04, 0x1c
        /*0052*/ 	.short	(.L_19 - .L_18)


	//   ....[0]....
.L_18:
        /*0054*/ 	.word	0x00000210


	//   ....[1]....
        /*0058*/ 	.word	0x00000230


	//----- nvinfo : EIATTR_REQNTID
	.align		4
.L_19:
        /*005c*/ 	.byte	0x04, 0x10
        /*005e*/ 	.short	(.L_21 - .L_20)
.L_20:
        /*0060*/ 	.word	0x00000080
        /*0064*/ 	.word	0x00000001
        /*0068*/ 	.word	0x00000001


	//----- nvinfo : EIATTR_CBANK_PARAM_SIZE
	.align		4
.L_21:
        /*006c*/ 	.byte	0x03, 0x19
        /*006e*/ 	.short	0x001c


	//----- nvinfo : EIATTR_PARAM_CBANK
	.align		4
        /*0070*/ 	.byte	0x04, 0x0a
        /*0072*/ 	.short	(.L_23 - .L_22)
	.align		4
.L_22:
        /*0074*/ 	.word	index@(.nv.constant0.triton_poi_fused_add_convolution_mul_6)
        /*0078*/ 	.short	0x0210
        /*007a*/ 	.short	0x001c


	//----- nvinfo : EIATTR_SW_WAR
	.align		4
.L_23:
        /*007c*/ 	.byte	0x04, 0x36
        /*007e*/ 	.short	(.L_25 - .L_24)
.L_24:
        /*0080*/ 	.word	0x00000008
.L_25:


//--------------------- .nv.callgraph             --------------------------
	.section	.nv.callgraph,"",@"SHT_CUDA_CALLGRAPH"
	.align	4
	.sectionentsize	8
	.align		4
        /*0000*/ 	.word	0x00000000
	.align		4
        /*0004*/ 	.word	0xffffffff
	.align		4
        /*0008*/ 	.word	0x00000000
	.align		4
        /*000c*/ 	.word	0xfffffffe
	.align		4
        /*0010*/ 	.word	0x00000000
	.align		4
        /*0014*/ 	.word	0xfffffffd
	.align		4
        /*0018*/ 	.word	0x00000000
	.align		4
        /*001c*/ 	.word	0xfffffffc


//--------------------- .text.triton_poi_fused_add_convolution_mul_6 --------------------------
	.section	.text.triton_poi_fused_add_convolution_mul_6,"ax",@progbits
	.align	128
        .global         triton_poi_fused_add_convolution_mul_6
        .type           triton_poi_fused_add_convolution_mul_6,@function
        .size           triton_poi_fused_add_convolution_mul_6,(.L_x_1 - triton_poi_fused_add_convolution_mul_6)
        .other          triton_poi_fused_add_convolution_mul_6,@"STO_CUDA_ENTRY STV_DEFAULT"
triton_poi_fused_add_convolution_mul_6:
.text.triton_poi_fused_add_convolution_mul_6:
[----:B------:R-:W0:Y:S02]  /*0000*/  LDC R1, c[0x0][0x28] ;  /* 0x00000a00ff017b82 */ /* 0x000e240000000800 */
[----:B------:R-:W1:Y:S01]  /*0010*/  S2R R0, SR_TID.X ;  /* 0x0000000000007919 */ /* 0x000e620000002100 */
[----:B------:R-:W2:Y:S01]  /*0020*/  LDC.64 R4, c[0x0][0x218] ;  /* 0x00008600ff047b82 */ /* 0x000ea20000000a00 */
[----:B------:R-:W-:Y:S01]  /*0030*/  ULDC.64 UR4, c[0x0][0x208] ;  /* 0x0000820000047ab9 */ /* 0x000fe20000000a00 */
[----:B------:R-:W-:Y:S01]  /*0040*/  CS2R R12, SRZ ;  /* 0x00000000000c7805 */ /* 0x000fe2000001ff00 */
[----:B------:R-:W3:Y:S05]  /*0050*/  S2R R9, SR_CTAID.X ;  /* 0x0000000000097919 */ /* 0x000eea0000002500 */
[----:B------:R-:W4:Y:S08]  /*0060*/  LDC.64 R6, c[0x0][0x220] ;  /* 0x00008800ff067b82 */ /* 0x000f300000000a00 */
[----:B------:R-:W5:Y:S01]  /*0070*/  LDC.64 R2, c[0x0][0x210] ;  /* 0x00008400ff027b82 */ /* 0x000f620000000a00 */
[----:B-1----:R-:W-:Y:S01]  /*0080*/  IMAD.SHL.U32 R0, R0, 0x2, RZ ;  /* 0x0000000200007824 */ /* 0x002fe200078e00ff */
[----:B---3--:R-:W-:-:S04]  /*0090*/  SHF.R.S32.HI R8, RZ, 0x17, R9 ;  /* 0x00000017ff087819 */ /* 0x008fc80000011409 */
[----:B------:R-:W-:Y:S02]  /*00a0*/  LOP3.LUT R0, R0, 0xfe, RZ, 0xc0, !PT ;  /* 0x000000fe00007812 */ /* 0x000fe400078ec0ff */
[----:B------:R-:W-:-:S03]  /*00b0*/  SGXT R8, R8, 0x1 ;  /* 0x000000010808781a */ /* 0x000fc60000000200 */
[----:B------:R-:W-:-:S04]  /*00c0*/  IMAD R9, R9, 0x100, R0 ;  /* 0x0000010009097824 */ /* 0x000fc800078e0200 */
[C---:B----4-:R-:W-:Y:S01]  /*00d0*/  IMAD.WIDE R6, R9.reuse, 0x4, R6 ;  /* 0x0000000409067825 */ /* 0x050fe200078e0206 */
[----:B------:R-:W-:Y:S02]  /*00e0*/  LEA.HI R8, R8, R9, RZ, 0x4 ;  /* 0x0000000908087211 */ /* 0x000fe400078f20ff */
[C---:B------:R-:W-:Y:S01]  /*00f0*/  ISETP.GE.AND P0, PT, R9.reuse, 0x100, PT ;  /* 0x000001000900780c */ /* 0x040fe20003f06270 */
[----:B-----5:R-:W-:Y:S01]  /*0100*/  IMAD.WIDE R2, R9, 0x4, R2 ;  /* 0x0000000409027825 */ /* 0x020fe200078e0202 */
[----:B------:R-:W-:-:S04]  /*0110*/  SHF.R.S32.HI R8, RZ, 0x4, R8 ;  /* 0x00000004ff087819 */ /* 0x000fc80000011408 */
[----:B------:R-:W-:-:S04]  /*0120*/  LEA.HI R0, R8, R8, RZ, 0x2 ;  /* 0x0000000808007211 */ /* 0x000fc800078f10ff */
[----:B------:R-:W-:Y:S01]  /*0130*/  LOP3.LUT R11, R0, 0xfffffffc, RZ, 0xc0, !PT ;  /* 0xfffffffc000b7812 */ /* 0x000fe200078ec0ff */
[----:B------:R-:W-:Y:S02]  /*0140*/  HFMA2.MMA R0, -RZ, RZ, 0, 0 ;  /* 0x00000000ff007435 */ /* 0x000fe400000001ff */
[----:B------:R-:W3:Y:S01]  /*0150*/  @!P0 LDG.E.64 R12, desc[UR4][R6.64] ;  /* 0x00000004060c8981 */ /* 0x000ee2000c1e1b00 */
[----:B------:R-:W-:Y:S02]  /*0160*/  IADD3 R11, R8, -R11, RZ ;  /* 0x8000000b080b7210 */ /* 0x000fe40007ffe0ff */
[----:B------:R-:W-:-:S03]  /*0170*/  CS2R R8, SRZ ;  /* 0x0000000000087805 */ /* 0x000fc6000001ff00 */
[----:B--2---:R-:W-:-:S03]  /*0180*/  IMAD.WIDE R4, R11, 0x4, R4 ;  /* 0x000000040b047825 */ /* 0x004fc600078e0204 */
[----:B------:R-:W2:Y:S01]  /*0190*/  @!P0 LDG.E.64 R8, desc[UR4][R2.64] ;  /* 0x0000000402088981 */ /* 0x000ea2000c1e1b00 */
[----:B------:R-:W-:-:S03]  /*01a0*/  IMAD.MOV.U32 R11, RZ, RZ, RZ ;  /* 0x000000ffff0b7224 */ /* 0x000fc600078e00ff */
[----:B------:R-:W2:Y:S04]  /*01b0*/  @!P0 LDG.E.EL R0, desc[UR4][R4.64] ;  /* 0x0000000404008981 */ /* 0x000ea8000c2e1900 */
[----:B------:R-:W4:Y:S01]  /*01c0*/  @!P0 LDG.E.EL R11, desc[UR4][R4.64] ;  /* 0x00000004040b8981 */ /* 0x000f22000c2e1900 */
[----:B--2---:R-:W-:Y:S01]  /*01d0*/  FADD R0, R0, R9 ;  /* 0x0000000900007221 */ /* 0x004fe20000000000 */
[----:B----4-:R-:W-:-:S03]  /*01e0*/  FADD R11, R11, R8 ;  /* 0x000000080b0b7221 */ /* 0x010fc60000000000 */
[----:B---3--:R-:W-:Y:S01]  /*01f0*/  FFMA R13, R0, 0.20000000298023223877, R13 ;  /* 0x3e4ccccd000d7823 */ /* 0x008fe2000000000d */
[----:B------:R-:W-:Y:S01]  /*0200*/  FFMA R12, R11, 0.20000000298023223877, R12 ;  /* 0x3e4ccccd0b0c7823 */ /* 0x000fe2000000000c */
[----:B------:R-:W-:Y:S06]  /*0210*/  @P0 EXIT ;  /* 0x000000000000094d */ /* 0x000fec0003800000 */
[----:B------:R-:W-:Y:S01]  /*0220*/  STG.E.64 desc[UR4][R2.64], R12 ;  /* 0x0000000c02007986 */ /* 0x000fe2000c101b04 */
[----:B------:R-:W-:Y:S05]  /*0230*/  EXIT ;  /* 0x000000000000794d */ /* 0x000fea0003800000 */
.L_x_0:
[----:B------:R-:W-:-:S00]  /*0240*/  BRA `(.L_x_0) ;  /* 0xfffffffc00fc7947 */ /* 0x000fc0000383ffff */
[----:B------:R-:W-:-:S00]  /*0250*/  NOP ;  /* 0x0000000000007918 */ /* 0x000fc00000000000 */
        /* <DEDUP_REMOVED lines=10> */
.L_x_1:


//--------------------- .nv.constant0.triton_poi_fused_add_convolution_mul_6 --------------------------
	.section	.nv.constant0.triton_poi_fused_add_convolution_mul_6,"a",@progbits
	.sectionflags	@""
	.align	4
.nv.constant0.triton_poi_fused_add_convolution_mul_6:
	.zero		556
